//
// Generated by NVIDIA NVVM Compiler
//
// Compiler Build ID: CL-36424714
// Cuda compilation tools, release 13.0, V13.0.88
// Based on NVVM 20.0.0
//

.version 9.0
.target sm_100
.address_size 64

	// .globl	_Z13transpose_gpuPKiPiii

.visible .entry _Z13transpose_gpuPKiPiii(
	.param .u64 .ptr .align 1 _Z13transpose_gpuPKiPiii_param_0,
	.param .u64 .ptr .align 1 _Z13transpose_gpuPKiPiii_param_1,
	.param .u32 _Z13transpose_gpuPKiPiii_param_2,
	.param .u32 _Z13transpose_gpuPKiPiii_param_3
)
{
	.reg .pred 	%p<4>;
	.reg .b32 	%r<14>;
	.reg .b64 	%rd<9>;

	ld.param.u64 	%rd1, [_Z13transpose_gpuPKiPiii_param_0];
	ld.param.u64 	%rd2, [_Z13transpose_gpuPKiPiii_param_1];
	ld.param.u32 	%r3, [_Z13transpose_gpuPKiPiii_param_2];
	ld.param.u32 	%r4, [_Z13transpose_gpuPKiPiii_param_3];
	mov.u32 	%r5, %ctaid.x;
	mov.u32 	%r6, %ntid.x;
	mov.u32 	%r7, %tid.x;
	mad.lo.s32 	%r1, %r5, %r6, %r7;
	mov.u32 	%r8, %ctaid.y;
	mov.u32 	%r9, %ntid.y;
	mov.u32 	%r10, %tid.y;
	mad.lo.s32 	%r2, %r8, %r9, %r10;
	setp.ge.s32 	%p1, %r2, %r3;
	setp.ge.s32 	%p2, %r1, %r4;
	or.pred  	%p3, %p1, %p2;
	@%p3 bra 	$L__BB0_2;
	cvta.to.global.u64 	%rd3, %rd1;
	cvta.to.global.u64 	%rd4, %rd2;
	mad.lo.s32 	%r11, %r4, %r2, %r1;
	mul.wide.s32 	%rd5, %r11, 4;
	add.s64 	%rd6, %rd3, %rd5;
	ld.global.u32 	%r12, [%rd6];
	mad.lo.s32 	%r13, %r3, %r1, %r2;
	mul.wide.s32 	%rd7, %r13, 4;
	add.s64 	%rd8, %rd4, %rd7;
	st.global.u32 	[%rd8], %r12;
$L__BB0_2:
	ret;

}
	// .globl	_Z23transpose_gpu_branchingPKiPiii
.visible .entry _Z23transpose_gpu_branchingPKiPiii(
	.param .u64 .ptr .align 1 _Z23transpose_gpu_branchingPKiPiii_param_0,
	.param .u64 .ptr .align 1 _Z23transpose_gpu_branchingPKiPiii_param_1,
	.param .u32 _Z23transpose_gpu_branchingPKiPiii_param_2,
	.param .u32 _Z23transpose_gpu_branchingPKiPiii_param_3
)
{
	.reg .pred 	%p<4>;
	.reg .b32 	%r<14>;
	.reg .b64 	%rd<9>;

	ld.param.u64 	%rd1, [_Z23transpose_gpu_branchingPKiPiii_param_0];
	ld.param.u64 	%rd2, [_Z23transpose_gpu_branchingPKiPiii_param_1];
	ld.param.u32 	%r3, [_Z23transpose_gpu_branchingPKiPiii_param_2];
	ld.param.u32 	%r4, [_Z23transpose_gpu_branchingPKiPiii_param_3];
	mov.u32 	%r5, %ctaid.x;
	mov.u32 	%r6, %ntid.x;
	mov.u32 	%r7, %tid.x;
	mad.lo.s32 	%r1, %r5, %r6, %r7;
	mov.u32 	%r8, %ctaid.y;
	mov.u32 	%r9, %ntid.y;
	mov.u32 	%r10, %tid.y;
	mad.lo.s32 	%r2, %r8, %r9, %r10;
	setp.ge.s32 	%p1, %r2, %r3;
	setp.ge.s32 	%p2, %r1, %r4;
	or.pred  	%p3, %p1, %p2;
	@%p3 bra 	$L__BB1_2;
	cvta.to.global.u64 	%rd3, %rd1;
	cvta.to.global.u64 	%rd4, %rd2;
	mad.lo.s32 	%r11, %r4, %r2, %r1;
	mul.wide.s32 	%rd5, %r11, 4;
	add.s64 	%rd6, %rd3, %rd5;
	ld.global.u32 	%r12, [%rd6];
	mad.lo.s32 	%r13, %r3, %r1, %r2;
	mul.wide.s32 	%rd7, %r13, 4;
	add.s64 	%rd8, %rd4, %rd7;
	st.global.u32 	[%rd8], %r12;
$L__BB1_2:
	ret;

}


// ===== COMPILED SASS (sm_100) =====

	.target	sm_100

	.elftype	@"ET_EXEC"


//--------------------- .note.nv.tkinfo           --------------------------
	.section	.note.nv.tkinfo,"",@"SHT_NOTE"
	.sectionflags	@"SHF_NOTE_NV_TKINFO"
	.tkinfo
        /*0018*/ 	.word	0x00000002
        /*0030*/ 	.string	""
        /*0030*/ 	.string	"ptxas"
        /*0030*/ 	.string	"Cuda compilation tools, release 13.0, V13.0.88"
        /*0030*/ 	.string	"Build cuda_13.0.r13.0/compiler.36424714_0"
        /*0030*/ 	.string	"-arch sm_100 -m 64 "



//--------------------- .note.nv.cuinfo           --------------------------
	.section	.note.nv.cuinfo,"",@"SHT_NOTE"
	.sectionflags	@"SHF_NOTE_NV_CUINFO"
        /*0018*/ 	.short	0x0002
        /*001a*/ 	.short	0x0064
        /*001c*/ 	.short	0x0082
	.zero		2


//--------------------- .nv.info                  --------------------------
	.section	.nv.info,"",@"SHT_CUDA_INFO"
	.align	4


	//----- nvinfo : EIATTR_REGCOUNT
	.align		4
        /*0000*/ 	.byte	0x04, 0x2f
        /*0002*/ 	.short	(.L_1 - .L_0)
	.align		4
.L_0:
        /*0004*/ 	.word	index@(_Z13transpose_gpuPKiPiii)
        /*0008*/ 	.word	0x0000000a


	//----- nvinfo : EIATTR_FRAME_SIZE
	.align		4
.L_1:
        /*000c*/ 	.byte	0x04, 0x11
        /*000e*/ 	.short	(.L_3 - .L_2)
	.align		4
.L_2:
        /*0010*/ 	.word	index@(_Z13transpose_gpuPKiPiii)
        /*0014*/ 	.word	0x00000000


	//----- nvinfo : EIATTR_REGCOUNT
	.align		4
.L_3:
        /*0018*/ 	.byte	0x04, 0x2f
        /*001a*/ 	.short	(.L_5 - .L_4)
	.align		4
.L_4:
        /*001c*/ 	.word	index@(_Z23transpose_gpu_branchingPKiPiii)
        /*0020*/ 	.word	0x0000000a


	//----- nvinfo : EIATTR_FRAME_SIZE
	.align		4
.L_5:
        /*0024*/ 	.byte	0x04, 0x11
        /*0026*/ 	.short	(.L_7 - .L_6)
	.align		4
.L_6:
        /*0028*/ 	.word	index@(_Z23transpose_gpu_branchingPKiPiii)
        /*002c*/ 	.word	0x00000000


	//----- nvinfo : EIATTR_MIN_STACK_SIZE
	.align		4
.L_7:
        /*0030*/ 	.byte	0x04, 0x12
        /*0032*/ 	.short	(.L_9 - .L_8)
	.align		4
.L_8:
        /*0034*/ 	.word	index@(_Z23transpose_gpu_branchingPKiPiii)
        /*0038*/ 	.word	0x00000000


	//----- nvinfo : EIATTR_MIN_STACK_SIZE
	.align		4
.L_9:
        /*003c*/ 	.byte	0x04, 0x12
        /*003e*/ 	.short	(.L_11 - .L_10)
	.align		4
.L_10:
        /*0040*/ 	.word	index@(_Z13transpose_gpuPKiPiii)
        /*0044*/ 	.word	0x00000000
.L_11:


//--------------------- .nv.compat                --------------------------
	.section	.nv.compat,"",@"SHT_CUDA_COMPAT_INFO"
	.align	4
        /*0000*/ 	.byte	0x02, 0x09, 0x00, 0x00, 0x02, 0x02, 0x01, 0x00, 0x02, 0x05, 0x05, 0x00, 0x03, 0x07, 0x01, 0x01
        /*0010*/ 	.byte	0x02, 0x03, 0x00, 0x00, 0x02, 0x06, 0x01, 0x00, 0x04, 0x0b, 0x08, 0x00, 0x09, 0x00, 0x00, 0x00
        /*0020*/ 	.byte	0x00, 0x00, 0x00, 0x00


//--------------------- .nv.info._Z23transpose_gpu_branchingPKiPiii --------------------------
	.section	.nv.info._Z23transpose_gpu_branchingPKiPiii,"",@"SHT_CUDA_INFO"
	.sectionflags	@""
	.align	4


	//----- nvinfo : EIATTR_CUDA_API_VERSION
	.align		4
        /*0000*/ 	.byte	0x04, 0x37
        /*0002*/ 	.short	(.L_13 - .L_12)
.L_12:
        /*0004*/ 	.word	0x00000082


	//----- nvinfo : EIATTR_KPARAM_INFO
	.align		4
.L_13:
        /*0008*/ 	.byte	0x04, 0x17
        /*000a*/ 	.short	(.L_15 - .L_14)
.L_14:
        /*000c*/ 	.word	0x00000000
        /*0010*/ 	.short	0x0003
        /*0012*/ 	.short	0x0014
        /*0014*/ 	.byte	0x00, 0xf0, 0x11, 0x00


	//----- nvinfo : EIATTR_KPARAM_INFO
	.align		4
.L_15:
        /*0018*/ 	.byte	0x04, 0x17
        /*001a*/ 	.short	(.L_17 - .L_16)
.L_16:
        /*001c*/ 	.word	0x00000000
        /*0020*/ 	.short	0x0002
        /*0022*/ 	.short	0x0010
        /*0024*/ 	.byte	0x00, 0xf0, 0x11, 0x00


	//----- nvinfo : EIATTR_KPARAM_INFO
	.align		4
.L_17:
        /*0028*/ 	.byte	0x04, 0x17
        /*002a*/ 	.short	(.L_19 - .L_18)
.L_18:
        /*002c*/ 	.word	0x00000000
        /*0030*/ 	.short	0x0001
        /*0032*/ 	.short	0x0008
        /*0034*/ 	.byte	0x00, 0xf5, 0x21, 0x00


	//----- nvinfo : EIATTR_KPARAM_INFO
	.align		4
.L_19:
        /*0038*/ 	.byte	0x04, 0x17
        /*003a*/ 	.short	(.L_21 - .L_20)
.L_20:
        /*003c*/ 	.word	0x00000000
        /*0040*/ 	.short	0x0000
        /*0042*/ 	.short	0x0000
        /*0044*/ 	.byte	0x00, 0xf5, 0x21, 0x00


	//----- nvinfo : EIATTR_SPARSE_MMA_MASK
	.align		4
.L_21:
        /*0048*/ 	.byte	0x03, 0x50
        /*004a*/ 	.short	0x0000


	//----- nvinfo : EIATTR_MAXREG_COUNT
	.align		4
        /*004c*/ 	.byte	0x03, 0x1b
        /*004e*/ 	.short	0x00ff


	//----- nvinfo : EIATTR_MERCURY_ISA_VERSION
	.align		4
        /*0050*/ 	.byte	0x03, 0x5f
        /*0052*/ 	.short	0x0101


	//----- nvinfo : EIATTR_VRC_CTA_INIT_COUNT
	.align		4
        /*0054*/ 	.byte	0x02, 0x4a
	.zero		1
	.zero		1


	//----- nvinfo : EIATTR_EXIT_INSTR_OFFSETS
	.align		4
        /*0058*/ 	.byte	0x04, 0x1c
        /*005a*/ 	.short	(.L_23 - .L_22)


	//   ....[0]....
.L_22:
        /*005c*/ 	.word	0x000000c0


	//   ....[1]....
        /*0060*/ 	.word	0x00000160


	//----- nvinfo : EIATTR_CBANK_PARAM_SIZE
	.align		4
.L_23:
        /*0064*/ 	.byte	0x03, 0x19
        /*0066*/ 	.short	0x0018


	//----- nvinfo : EIATTR_PARAM_CBANK
	.align		4
        /*0068*/ 	.byte	0x04, 0x0a
        /*006a*/ 	.short	(.L_25 - .L_24)
	.align		4
.L_24:
        /*006c*/ 	.word	index@(.nv.constant0._Z23transpose_gpu_branchingPKiPiii)
        /*0070*/ 	.short	0x0380
        /*0072*/ 	.short	0x0018


	//----- nvinfo : EIATTR_SW_WAR
	.align		4
.L_25:
        /*0074*/ 	.byte	0x04, 0x36
        /*0076*/ 	.short	(.L_27 - .L_26)
.L_26:
        /*0078*/ 	.word	0x00000008
.L_27:


//--------------------- .nv.info._Z13transpose_gpuPKiPiii --------------------------
	.section	.nv.info._Z13transpose_gpuPKiPiii,"",@"SHT_CUDA_INFO"
	.sectionflags	@""
	.align	4


	//----- nvinfo : EIATTR_CUDA_API_VERSION
	.align		4
        /*0000*/ 	.byte	0x04, 0x37
        /*0002*/ 	.short	(.L_29 - .L_28)
.L_28:
        /*0004*/ 	.word	0x00000082


	//----- nvinfo : EIATTR_KPARAM_INFO
	.align		4
.L_29:
        /*0008*/ 	.byte	0x04, 0x17
        /*000a*/ 	.short	(.L_31 - .L_30)
.L_30:
        /*000c*/ 	.word	0x00000000
        /*0010*/ 	.short	0x0003
        /*0012*/ 	.short	0x0014
        /*0014*/ 	.byte	0x00, 0xf0, 0x11, 0x00


	//----- nvinfo : EIATTR_KPARAM_INFO
	.align		4
.L_31:
        /*0018*/ 	.byte	0x04, 0x17
        /*001a*/ 	.short	(.L_33 - .L_32)
.L_32:
        /*001c*/ 	.word	0x00000000
        /*0020*/ 	.short	0x0002
        /*0022*/ 	.short	0x0010
        /*0024*/ 	.byte	0x00, 0xf0, 0x11, 0x00


	//----- nvinfo : EIATTR_KPARAM_INFO
	.align		4
.L_33:
        /*0028*/ 	.byte	0x04, 0x17
        /*002a*/ 	.short	(.L_35 - .L_34)
.L_34:
        /*002c*/ 	.word	0x00000000
        /*0030*/ 	.short	0x0001
        /*0032*/ 	.short	0x0008
        /*0034*/ 	.byte	0x00, 0xf5, 0x21, 0x00


	//----- nvinfo : EIATTR_KPARAM_INFO
	.align		4
.L_35:
        /*0038*/ 	.byte	0x04, 0x17
        /*003a*/ 	.short	(.L_37 - .L_36)
.L_36:
        /*003c*/ 	.word	0x00000000
        /*0040*/ 	.short	0x0000
        /*0042*/ 	.short	0x0000
        /*0044*/ 	.byte	0x00, 0xf5, 0x21, 0x00


	//----- nvinfo : EIATTR_SPARSE_MMA_MASK
	.align		4
.L_37:
        /*0048*/ 	.byte	0x03, 0x50
        /*004a*/ 	.short	0x0000


	//----- nvinfo : EIATTR_MAXREG_COUNT
	.align		4
        /*004c*/ 	.byte	0x03, 0x1b
        /*004e*/ 	.short	0x00ff


	//----- nvinfo : EIATTR_MERCURY_ISA_VERSION
	.align		4
        /*0050*/ 	.byte	0x03, 0x5f
        /*0052*/ 	.short	0x0101


	//----- nvinfo : EIATTR_VRC_CTA_INIT_COUNT
	.align		4
        /*0054*/ 	.byte	0x02, 0x4a
	.zero		1
	.zero		1


	//----- nvinfo : EIATTR_EXIT_INSTR_OFFSETS
	.align		4
        /*0058*/ 	.byte	0x04, 0x1c
        /*005a*/ 	.short	(.L_39 - .L_38)


	//   ....[0]....
.L_38:
        /*005c*/ 	.word	0x000000c0


	//   ....[1]....
        /*0060*/ 	.word	0x00000160


	//----- nvinfo : EIATTR_CBANK_PARAM_SIZE
	.align		4
.L_39:
        /*0064*/ 	.byte	0x03, 0x19
        /*0066*/ 	.short	0x0018


	//----- nvinfo : EIATTR_PARAM_CBANK
	.align		4
        /*0068*/ 	.byte	0x04, 0x0a
        /*006a*/ 	.short	(.L_41 - .L_40)
	.align		4
.L_40:
        /*006c*/ 	.word	index@(.nv.constant0._Z13transpose_gpuPKiPiii)
        /*0070*/ 	.short	0x0380
        /*0072*/ 	.short	0x0018


	//----- nvinfo : EIATTR_SW_WAR
	.align		4
.L_41:
        /*0074*/ 	.byte	0x04, 0x36
        /*0076*/ 	.short	(.L_43 - .L_42)
.L_42:
        /*0078*/ 	.word	0x00000008
.L_43:


//--------------------- .nv.callgraph             --------------------------
	.section	.nv.callgraph,"",@"SHT_CUDA_CALLGRAPH"
	.align	4
	.sectionentsize	8
	.align		4
        /*0000*/ 	.word	0x00000000
	.align		4
        /*0004*/ 	.word	0xffffffff
	.align		4
        /*0008*/ 	.word	0x00000000
	.align		4
        /*000c*/ 	.word	0xfffffffe
	.align		4
        /*0010*/ 	.word	0x00000000
	.align		4
        /*0014*/ 	.word	0xfffffffd
	.align		4
        /*0018*/ 	.word	0x00000000
	.align		4
        /*001c*/ 	.word	0xfffffffc


//--------------------- .text._Z23transpose_gpu_branchingPKiPiii --------------------------
	.section	.text._Z23transpose_gpu_branchingPKiPiii,"ax",@progbits
	.align	128
        .global         _Z23transpose_gpu_branchingPKiPiii
        .type           _Z23transpose_gpu_branchingPKiPiii,@function
        .size           _Z23transpose_gpu_branchingPKiPiii,(.L_x_2 - _Z23transpose_gpu_branchingPKiPiii)
        .other          _Z23transpose_gpu_branchingPKiPiii,@"STO_CUDA_ENTRY STV_DEFAULT"
_Z23transpose_gpu_branchingPKiPiii:
.text._Z23transpose_gpu_branchingPKiPiii:
[----:B------:R-:W-:Y:S01]  /*0000*/  LDC R1, c[0x0][0x37c] ;  /* 0x0000df00ff017b82 */ /* 0x000fe20000000800 */
[----:B------:R-:W0:Y:S07]  /*0010*/  S2R R3, SR_TID.X ;  /* 0x0000000000037919 */ /* 0x000e2e0000002100 */
[----:B------:R-:W0:Y:S01]  /*0020*/  S2UR UR4, SR_CTAID.X ;  /* 0x00000000000479c3 */ /* 0x000e220000002500 */
[----:B------:R-:W1:Y:S01]  /*0030*/  LDCU.64 UR6, c[0x0][0x390] ;  /* 0x00007200ff0677ac */ /* 0x000e620008000a00 */
[----:B------:R-:W2:Y:S06]  /*0040*/  S2R R2, SR_TID.Y ;  /* 0x0000000000027919 */ /* 0x000eac0000002200 */
[----:B------:R-:W0:Y:S08]  /*0050*/  LDC R0, c[0x0][0x360] ;  /* 0x0000d800ff007b82 */ /* 0x000e300000000800 */
[----:B------:R-:W2:Y:S08]  /*0060*/  S2UR UR5, SR_CTAID.Y ;  /* 0x00000000000579c3 */ /* 0x000eb00000002600 */
[----:B------:R-:W2:Y:S01]  /*0070*/  LDC R7, c[0x0][0x364] ;  /* 0x0000d900ff077b82 */ /* 0x000ea20000000800 */
[----:B0-----:R-:W-:-:S05]  /*0080*/  IMAD R0, R0, UR4, R3 ;  /* 0x0000000400007c24 */ /* 0x001fca000f8e0203 */
[----:B-1----:R-:W-:Y:S01]  /*0090*/  ISETP.GE.AND P0, PT, R0, UR7, PT ;  /* 0x0000000700007c0c */ /* 0x002fe2000bf06270 */
[----:B--2---:R-:W-:-:S05]  /*00a0*/  IMAD R7, R7, UR5, R2 ;  /* 0x0000000507077c24 */ /* 0x004fca000f8e0202 */
[----:B------:R-:W-:-:S13]  /*00b0*/  ISETP.GE.OR P0, PT, R7, UR6, P0 ;  /* 0x0000000607007c0c */ /* 0x000fda0008706670 */
[----:B------:R-:W-:Y:S05]  /*00c0*/  @P0 EXIT ;  /* 0x000000000000094d */ /* 0x000fea0003800000 */
[----:B------:R-:W0:Y:S01]  /*00d0*/  LDC.64 R2, c[0x0][0x380] ;  /* 0x0000e000ff027b82 */ /* 0x000e220000000a00 */
[----:B------:R-:W1:Y:S01]  /*00e0*/  LDCU.64 UR4, c[0x0][0x358] ;  /* 0x00006b00ff0477ac */ /* 0x000e620008000a00 */
[----:B------:R-:W-:-:S04]  /*00f0*/  IMAD R5, R7, UR7, R0 ;  /* 0x0000000707057c24 */ /* 0x000fc8000f8e0200 */
[----:B0-----:R-:W-:Y:S02]  /*0100*/  IMAD.WIDE R2, R5, 0x4, R2 ;  /* 0x0000000405027825 */ /* 0x001fe400078e0202 */
[----:B------:R-:W0:Y:S04]  /*0110*/  LDC.64 R4, c[0x0][0x388] ;  /* 0x0000e200ff047b82 */ /* 0x000e280000000a00 */
[----:B-1----:R-:W2:Y:S01]  /*0120*/  LDG.E R3, desc[UR4][R2.64] ;  /* 0x0000000402037981 */ /* 0x002ea2000c1e1900 */
[----:B------:R-:W-:-:S04]  /*0130*/  IMAD R7, R0, UR6, R7 ;  /* 0x0000000600077c24 */ /* 0x000fc8000f8e0207 */
[----:B0-----:R-:W-:-:S05]  /*0140*/  IMAD.WIDE R4, R7, 0x4, R4 ;  /* 0x0000000407047825 */ /* 0x001fca00078e0204 */
[----:B--2---:R-:W-:Y:S01]  /*0150*/  STG.E desc[UR4][R4.64], R3 ;  /* 0x0000000304007986 */ /* 0x004fe2000c101904 */
[----:B------:R-:W-:Y:S05]  /*0160*/  EXIT ;  /* 0x000000000000794d */ /* 0x000fea0003800000 */
.L_x_0:
[----:B------:R-:W-:-:S00]  /*0170*/  BRA `(.L_x_0) ;  /* 0xfffffffc00fc7947 */ /* 0x000fc0000383ffff */
[----:B------:R-:W-:-:S00]  /*0180*/  NOP ;  /* 0x0000000000007918 */ /* 0x000fc00000000000 */
[----:B------:R-:W-:-:S00]  /*0190*/  NOP ;  /* 0x0000000000007918 */ /* 0x000fc00000000000 */
[----:B------:R-:W-:-:S00]  /*01a0*/  NOP ;  /* 0x0000000000007918 */ /* 0x000fc00000000000 */
[----:B------:R-:W-:-:S00]  /*01b0*/  NOP ;  /* 0x0000000000007918 */ /* 0x000fc00000000000 */
[----:B------:R-:W-:-:S00]  /*01c0*/  NOP ;  /* 0x0000000000007918 */ /* 0x000fc00000000000 */
[----:B------:R-:W-:-:S00]  /*01d0*/  NOP ;  /* 0x0000000000007918 */ /* 0x000fc00000000000 */
[----:B------:R-:W-:-:S00]  /*01e0*/  NOP ;  /* 0x0000000000007918 */ /* 0x000fc00000000000 */
[----:B------:R-:W-:-:S00]  /*01f0*/  NOP ;  /* 0x0000000000007918 */ /* 0x000fc00000000000 */
.L_x_2:


//--------------------- .text._Z13transpose_gpuPKiPiii --------------------------
	.section	.text._Z13transpose_gpuPKiPiii,"ax",@progbits
	.align	128
        .global         _Z13transpose_gpuPKiPiii
        .type           _Z13transpose_gpuPKiPiii,@function
        .size           _Z13transpose_gpuPKiPiii,(.L_x_3 - _Z13transpose_gpuPKiPiii)
        .other          _Z13transpose_gpuPKiPiii,@"STO_CUDA_ENTRY STV_DEFAULT"
_Z13transpose_gpuPKiPiii:
.text._Z13transpose_gpuPKiPiii:
        /* <DEDUP_REMOVED lines=23> */
.L_x_1:
        /* <DEDUP_REMOVED lines=9> */
.L_x_3:


//--------------------- .nv.shared.reserved.0     --------------------------
	.section	.nv.shared.reserved.0,"aw",@nobits
	.weak		__nv_reservedSMEM_offset_0_alias
	.size		__nv_reservedSMEM_offset_0_alias, 0, 64
	.other		__nv_reservedSMEM_offset_0_alias,@"STO_CUDA_RESERVED_SHARED STV_DEFAULT"
__nv_reservedSMEM_offset_0_alias:
	.zero		0
	.zero		64


//--------------------- .nv.constant0._Z23transpose_gpu_branchingPKiPiii --------------------------
	.section	.nv.constant0._Z23transpose_gpu_branchingPKiPiii,"a",@progbits
	.sectionflags	@""
	.align	4
.nv.constant0._Z23transpose_gpu_branchingPKiPiii:
	.zero		920


//--------------------- .nv.constant0._Z13transpose_gpuPKiPiii --------------------------
	.section	.nv.constant0._Z13transpose_gpuPKiPiii,"a",@progbits
	.sectionflags	@""
	.align	4
.nv.constant0._Z13transpose_gpuPKiPiii:
	.zero		920


//--------------------- SYMBOLS --------------------------

	.type		.nv.reservedSmem.offset0,@object
	.size		.nv.reservedSmem.offset0,0x4
